//
// Generated by NVIDIA NVVM Compiler
//
// Compiler Build ID: CL-36424714
// Cuda compilation tools, release 13.0, V13.0.88
// Based on NVVM 20.0.0
//

.version 9.0
.target sm_100
.address_size 64

	// .globl	_Z6addGPUjPKfS0_Pf

.visible .entry _Z6addGPUjPKfS0_Pf(
	.param .u32 _Z6addGPUjPKfS0_Pf_param_0,
	.param .u64 .ptr .align 1 _Z6addGPUjPKfS0_Pf_param_1,
	.param .u64 .ptr .align 1 _Z6addGPUjPKfS0_Pf_param_2,
	.param .u64 .ptr .align 1 _Z6addGPUjPKfS0_Pf_param_3
)
{
	.reg .pred 	%p<3>;
	.reg .b32 	%r<11>;
	.reg .b32 	%f<4>;
	.reg .b64 	%rd<11>;

	ld.param.u32 	%r6, [_Z6addGPUjPKfS0_Pf_param_0];
	ld.param.u64 	%rd4, [_Z6addGPUjPKfS0_Pf_param_1];
	ld.param.u64 	%rd5, [_Z6addGPUjPKfS0_Pf_param_2];
	ld.param.u64 	%rd6, [_Z6addGPUjPKfS0_Pf_param_3];
	mov.u32 	%r7, %ctaid.x;
	mov.u32 	%r1, %ntid.x;
	mov.u32 	%r8, %tid.x;
	mad.lo.s32 	%r10, %r7, %r1, %r8;
	setp.ge.u32 	%p1, %r10, %r6;
	@%p1 bra 	$L__BB0_3;
	mov.u32 	%r9, %nctaid.x;
	mul.lo.s32 	%r3, %r1, %r9;
	cvta.to.global.u64 	%rd1, %rd4;
	cvta.to.global.u64 	%rd2, %rd5;
	cvta.to.global.u64 	%rd3, %rd6;
$L__BB0_2:
	mul.wide.u32 	%rd7, %r10, 4;
	add.s64 	%rd8, %rd1, %rd7;
	ld.global.f32 	%f1, [%rd8];
	add.s64 	%rd9, %rd2, %rd7;
	ld.global.f32 	%f2, [%rd9];
	add.f32 	%f3, %f1, %f2;
	add.s64 	%rd10, %rd3, %rd7;
	st.global.f32 	[%rd10], %f3;
	add.s32 	%r10, %r10, %r3;
	setp.lt.u32 	%p2, %r10, %r6;
	@%p2 bra 	$L__BB0_2;
$L__BB0_3:
	ret;

}


// ===== COMPILED SASS (sm_100) =====

	.target	sm_100

	.elftype	@"ET_EXEC"


//--------------------- .note.nv.tkinfo           --------------------------
	.section	.note.nv.tkinfo,"",@"SHT_NOTE"
	.sectionflags	@"SHF_NOTE_NV_TKINFO"
	.tkinfo
        /*0018*/ 	.word	0x00000002
        /*0030*/ 	.string	""
        /*0030*/ 	.string	"ptxas"
        /*0030*/ 	.string	"Cuda compilation tools, release 13.0, V13.0.88"
        /*0030*/ 	.string	"Build cuda_13.0.r13.0/compiler.36424714_0"
        /*0030*/ 	.string	"-arch sm_100 -m 64 "



//--------------------- .note.nv.cuinfo           --------------------------
	.section	.note.nv.cuinfo,"",@"SHT_NOTE"
	.sectionflags	@"SHF_NOTE_NV_CUINFO"
        /*0018*/ 	.short	0x0002
        /*001a*/ 	.short	0x0064
        /*001c*/ 	.short	0x0082
	.zero		2


//--------------------- .nv.info                  --------------------------
	.section	.nv.info,"",@"SHT_CUDA_INFO"
	.align	4


	//----- nvinfo : EIATTR_REGCOUNT
	.align		4
        /*0000*/ 	.byte	0x04, 0x2f
        /*0002*/ 	.short	(.L_1 - .L_0)
	.align		4
.L_0:
        /*0004*/ 	.word	index@(_Z6addGPUjPKfS0_Pf)
        /*0008*/ 	.word	0x00000014


	//----- nvinfo : EIATTR_FRAME_SIZE
	.align		4
.L_1:
        /*000c*/ 	.byte	0x04, 0x11
        /*000e*/ 	.short	(.L_3 - .L_2)
	.align		4
.L_2:
        /*0010*/ 	.word	index@(_Z6addGPUjPKfS0_Pf)
        /*0014*/ 	.word	0x00000000


	//----- nvinfo : EIATTR_MIN_STACK_SIZE
	.align		4
.L_3:
        /*0018*/ 	.byte	0x04, 0x12
        /*001a*/ 	.short	(.L_5 - .L_4)
	.align		4
.L_4:
        /*001c*/ 	.word	index@(_Z6addGPUjPKfS0_Pf)
        /*0020*/ 	.word	0x00000000
.L_5:


//--------------------- .nv.compat                --------------------------
	.section	.nv.compat,"",@"SHT_CUDA_COMPAT_INFO"
	.align	4
        /*0000*/ 	.byte	0x02, 0x09, 0x00, 0x00, 0x02, 0x02, 0x01, 0x00, 0x02, 0x05, 0x05, 0x00, 0x03, 0x07, 0x01, 0x01
        /*0010*/ 	.byte	0x02, 0x03, 0x00, 0x00, 0x02, 0x06, 0x01, 0x00, 0x04, 0x0b, 0x08, 0x00, 0x09, 0x00, 0x00, 0x00
        /*0020*/ 	.byte	0x00, 0x00, 0x00, 0x00


//--------------------- .nv.info._Z6addGPUjPKfS0_Pf --------------------------
	.section	.nv.info._Z6addGPUjPKfS0_Pf,"",@"SHT_CUDA_INFO"
	.sectionflags	@""
	.align	4


	//----- nvinfo : EIATTR_CUDA_API_VERSION
	.align		4
        /*0000*/ 	.byte	0x04, 0x37
        /*0002*/ 	.short	(.L_7 - .L_6)
.L_6:
        /*0004*/ 	.word	0x00000082


	//----- nvinfo : EIATTR_KPARAM_INFO
	.align		4
.L_7:
        /*0008*/ 	.byte	0x04, 0x17
        /*000a*/ 	.short	(.L_9 - .L_8)
.L_8:
        /*000c*/ 	.word	0x00000000
        /*0010*/ 	.short	0x0003
        /*0012*/ 	.short	0x0018
        /*0014*/ 	.byte	0x00, 0xf5, 0x21, 0x00


	//----- nvinfo : EIATTR_KPARAM_INFO
	.align		4
.L_9:
        /*0018*/ 	.byte	0x04, 0x17
        /*001a*/ 	.short	(.L_11 - .L_10)
.L_10:
        /*001c*/ 	.word	0x00000000
        /*0020*/ 	.short	0x0002
        /*0022*/ 	.short	0x0010
        /*0024*/ 	.byte	0x00, 0xf5, 0x21, 0x00


	//----- nvinfo : EIATTR_KPARAM_INFO
	.align		4
.L_11:
        /*0028*/ 	.byte	0x04, 0x17
        /*002a*/ 	.short	(.L_13 - .L_12)
.L_12:
        /*002c*/ 	.word	0x00000000
        /*0030*/ 	.short	0x0001
        /*0032*/ 	.short	0x0008
        /*0034*/ 	.byte	0x00, 0xf5, 0x21, 0x00


	//----- nvinfo : EIATTR_KPARAM_INFO
	.align		4
.L_13:
        /*0038*/ 	.byte	0x04, 0x17
        /*003a*/ 	.short	(.L_15 - .L_14)
.L_14:
        /*003c*/ 	.word	0x00000000
        /*0040*/ 	.short	0x0000
        /*0042*/ 	.short	0x0000
        /*0044*/ 	.byte	0x00, 0xf0, 0x11, 0x00


	//----- nvinfo : EIATTR_SPARSE_MMA_MASK
	.align		4
.L_15:
        /*0048*/ 	.byte	0x03, 0x50
        /*004a*/ 	.short	0x0000


	//----- nvinfo : EIATTR_MAXREG_COUNT
	.align		4
        /*004c*/ 	.byte	0x03, 0x1b
        /*004e*/ 	.short	0x00ff


	//----- nvinfo : EIATTR_MERCURY_ISA_VERSION
	.align		4
        /*0050*/ 	.byte	0x03, 0x5f
        /*0052*/ 	.short	0x0101


	//----- nvinfo : EIATTR_VRC_CTA_INIT_COUNT
	.align		4
        /*0054*/ 	.byte	0x02, 0x4a
	.zero		1
	.zero		1


	//----- nvinfo : EIATTR_EXIT_INSTR_OFFSETS
	.align		4
        /*0058*/ 	.byte	0x04, 0x1c
        /*005a*/ 	.short	(.L_17 - .L_16)


	//   ....[0]....
.L_16:
        /*005c*/ 	.word	0x00000070


	//   ....[1]....
        /*0060*/ 	.word	0x00000180


	//----- nvinfo : EIATTR_CRS_STACK_SIZE
	.align		4
.L_17:
        /*0064*/ 	.byte	0x04, 0x1e
        /*0066*/ 	.short	(.L_19 - .L_18)
.L_18:
        /*0068*/ 	.word	0x00000000


	//----- nvinfo : EIATTR_CBANK_PARAM_SIZE
	.align		4
.L_19:
        /*006c*/ 	.byte	0x03, 0x19
        /*006e*/ 	.short	0x0020


	//----- nvinfo : EIATTR_PARAM_CBANK
	.align		4
        /*0070*/ 	.byte	0x04, 0x0a
        /*0072*/ 	.short	(.L_21 - .L_20)
	.align		4
.L_20:
        /*0074*/ 	.word	index@(.nv.constant0._Z6addGPUjPKfS0_Pf)
        /*0078*/ 	.short	0x0380
        /*007a*/ 	.short	0x0020


	//----- nvinfo : EIATTR_SW_WAR
	.align		4
.L_21:
        /*007c*/ 	.byte	0x04, 0x36
        /*007e*/ 	.short	(.L_23 - .L_22)
.L_22:
        /*0080*/ 	.word	0x00000008
.L_23:


//--------------------- .nv.callgraph             --------------------------
	.section	.nv.callgraph,"",@"SHT_CUDA_CALLGRAPH"
	.align	4
	.sectionentsize	8
	.align		4
        /*0000*/ 	.word	0x00000000
	.align		4
        /*0004*/ 	.word	0xffffffff
	.align		4
        /*0008*/ 	.word	0x00000000
	.align		4
        /*000c*/ 	.word	0xfffffffe
	.align		4
        /*0010*/ 	.word	0x00000000
	.align		4
        /*0014*/ 	.word	0xfffffffd
	.align		4
        /*0018*/ 	.word	0x00000000
	.align		4
        /*001c*/ 	.word	0xfffffffc


//--------------------- .text._Z6addGPUjPKfS0_Pf  --------------------------
	.section	.text._Z6addGPUjPKfS0_Pf,"ax",@progbits
	.align	128
        .global         _Z6addGPUjPKfS0_Pf
        .type           _Z6addGPUjPKfS0_Pf,@function
        .size           _Z6addGPUjPKfS0_Pf,(.L_x_2 - _Z6addGPUjPKfS0_Pf)
        .other          _Z6addGPUjPKfS0_Pf,@"STO_CUDA_ENTRY STV_DEFAULT"
_Z6addGPUjPKfS0_Pf:
.text._Z6addGPUjPKfS0_Pf:
[----:B------:R-:W-:Y:S01]  /*0000*/  LDC R1, c[0x0][0x37c] ;  /* 0x0000df00ff017b82 */ /* 0x000fe20000000800 */
[----:B------:R-:W0:Y:S07]  /*0010*/  S2R R0, SR_TID.X ;  /* 0x0000000000007919 */ /* 0x000e2e0000002100 */
[----:B------:R-:W0:Y:S01]  /*0020*/  S2UR UR4, SR_CTAID.X ;  /* 0x00000000000479c3 */ /* 0x000e220000002500 */
[----:B------:R-:W1:Y:S07]  /*0030*/  LDCU UR5, c[0x0][0x380] ;  /* 0x00007000ff0577ac */ /* 0x000e6e0008000800 */
[----:B------:R-:W0:Y:S02]  /*0040*/  LDC R15, c[0x0][0x360] ;  /* 0x0000d800ff0f7b82 */ /* 0x000e240000000800 */
[----:B0-----:R-:W-:-:S05]  /*0050*/  IMAD R0, R15, UR4, R0 ;  /* 0x000000040f007c24 */ /* 0x001fca000f8e0200 */
[----:B-1----:R-:W-:-:S13]  /*0060*/  ISETP.GE.U32.AND P0, PT, R0, UR5, PT ;  /* 0x0000000500007c0c */ /* 0x002fda000bf06070 */
[----:B------:R-:W-:Y:S05]  /*0070*/  @P0 EXIT ;  /* 0x000000000000094d */ /* 0x000fea0003800000 */
[----:B------:R-:W0:Y:S01]  /*0080*/  LDC.64 R8, c[0x0][0x388] ;  /* 0x0000e200ff087b82 */ /* 0x000e220000000a00 */
[----:B------:R-:W1:Y:S01]  /*0090*/  LDCU UR4, c[0x0][0x370] ;  /* 0x00006e00ff0477ac */ /* 0x000e620008000800 */
[----:B------:R-:W2:Y:S06]  /*00a0*/  LDCU.64 UR6, c[0x0][0x358] ;  /* 0x00006b00ff0677ac */ /* 0x000eac0008000a00 */
[----:B------:R-:W3:Y:S08]  /*00b0*/  LDC.64 R10, c[0x0][0x390] ;  /* 0x0000e400ff0a7b82 */ /* 0x000ef00000000a00 */
[----:B------:R-:W4:Y:S01]  /*00c0*/  LDC.64 R12, c[0x0][0x398] ;  /* 0x0000e600ff0c7b82 */ /* 0x000f220000000a00 */
[----:B-1----:R-:W-:-:S07]  /*00d0*/  IMAD R15, R15, UR4, RZ ;  /* 0x000000040f0f7c24 */ /* 0x002fce000f8e02ff */
.L_x_0:
[----:B0-----:R-:W-:-:S04]  /*00e0*/  IMAD.WIDE.U32 R2, R0, 0x4, R8 ;  /* 0x0000000400027825 */ /* 0x001fc800078e0008 */
[C---:B---3--:R-:W-:Y:S02]  /*00f0*/  IMAD.WIDE.U32 R4, R0.reuse, 0x4, R10 ;  /* 0x0000000400047825 */ /* 0x048fe400078e000a */
[----:B--2---:R-:W2:Y:S04]  /*0100*/  LDG.E R2, desc[UR6][R2.64] ;  /* 0x0000000602027981 */ /* 0x004ea8000c1e1900 */
[----:B------:R-:W2:Y:S01]  /*0110*/  LDG.E R5, desc[UR6][R4.64] ;  /* 0x0000000604057981 */ /* 0x000ea2000c1e1900 */
[----:B-1--4-:R-:W-:Y:S01]  /*0120*/  IMAD.WIDE.U32 R6, R0, 0x4, R12 ;  /* 0x0000000400067825 */ /* 0x012fe200078e000c */
[----:B------:R-:W-:-:S04]  /*0130*/  IADD3 R0, PT, PT, R15, R0, RZ ;  /* 0x000000000f007210 */ /* 0x000fc80007ffe0ff */
[----:B------:R-:W-:Y:S01]  /*0140*/  ISETP.GE.U32.AND P0, PT, R0, UR5, PT ;  /* 0x0000000500007c0c */ /* 0x000fe2000bf06070 */
[----:B--2---:R-:W-:-:S05]  /*0150*/  FADD R17, R2, R5 ;  /* 0x0000000502117221 */ /* 0x004fca0000000000 */
[----:B------:R1:W-:Y:S07]  /*0160*/  STG.E desc[UR6][R6.64], R17 ;  /* 0x0000001106007986 */ /* 0x0003ee000c101906 */
[----:B------:R-:W-:Y:S05]  /*0170*/  @!P0 BRA `(.L_x_0) ;  /* 0xfffffffc00d88947 */ /* 0x000fea000383ffff */
[----:B------:R-:W-:Y:S05]  /*0180*/  EXIT ;  /* 0x000000000000794d */ /* 0x000fea0003800000 */
.L_x_1:
[----:B------:R-:W-:-:S00]  /*0190*/  BRA `(.L_x_1) ;  /* 0xfffffffc00fc7947 */ /* 0x000fc0000383ffff */
[----:B------:R-:W-:-:S00]  /*01a0*/  NOP ;  /* 0x0000000000007918 */ /* 0x000fc00000000000 */
        /* <DEDUP_REMOVED lines=13> */
.L_x_2:


//--------------------- .nv.shared.reserved.0     --------------------------
	.section	.nv.shared.reserved.0,"aw",@nobits
	.weak		__nv_reservedSMEM_offset_0_alias
	.size		__nv_reservedSMEM_offset_0_alias, 0, 64
	.other		__nv_reservedSMEM_offset_0_alias,@"STO_CUDA_RESERVED_SHARED STV_DEFAULT"
__nv_reservedSMEM_offset_0_alias:
	.zero		0
	.zero		64


//--------------------- .nv.constant0._Z6addGPUjPKfS0_Pf --------------------------
	.section	.nv.constant0._Z6addGPUjPKfS0_Pf,"a",@progbits
	.sectionflags	@""
	.align	4
.nv.constant0._Z6addGPUjPKfS0_Pf:
	.zero		928


//--------------------- SYMBOLS --------------------------

	.type		.nv.reservedSmem.offset0,@object
	.size		.nv.reservedSmem.offset0,0x4
